//
// Generated by NVIDIA NVVM Compiler
//
// Compiler Build ID: CL-36424714
// Cuda compilation tools, release 13.0, V13.0.88
// Based on NVVM 20.0.0
//

.version 9.0
.target sm_100
.address_size 64

	// .globl	_Z10dotProductPfS_S_
// _ZZ10dotProductPfS_S_E5cache has been demoted

.visible .entry _Z10dotProductPfS_S_(
	.param .u64 .ptr .align 1 _Z10dotProductPfS_S__param_0,
	.param .u64 .ptr .align 1 _Z10dotProductPfS_S__param_1,
	.param .u64 .ptr .align 1 _Z10dotProductPfS_S__param_2
)
{
	.reg .pred 	%p<7>;
	.reg .b32 	%r<18>;
	.reg .b32 	%f<14>;
	.reg .b64 	%rd<12>;
	// demoted variable
	.shared .align 4 .b8 _ZZ10dotProductPfS_S_E5cache[1024];
	ld.param.u64 	%rd3, [_Z10dotProductPfS_S__param_0];
	ld.param.u64 	%rd4, [_Z10dotProductPfS_S__param_1];
	ld.param.u64 	%rd5, [_Z10dotProductPfS_S__param_2];
	mov.u32 	%r1, %tid.x;
	mov.u32 	%r2, %ctaid.x;
	mov.u32 	%r17, %ntid.x;
	mad.lo.s32 	%r16, %r2, %r17, %r1;
	setp.gt.s32 	%p1, %r16, 33791;
	mov.f32 	%f13, 0f00000000;
	@%p1 bra 	$L__BB0_3;
	mov.u32 	%r11, %nctaid.x;
	mul.lo.s32 	%r5, %r17, %r11;
	cvta.to.global.u64 	%rd1, %rd3;
	cvta.to.global.u64 	%rd2, %rd4;
	mov.f32 	%f13, 0f00000000;
$L__BB0_2:
	mul.wide.s32 	%rd6, %r16, 4;
	add.s64 	%rd7, %rd1, %rd6;
	ld.global.f32 	%f6, [%rd7];
	add.s64 	%rd8, %rd2, %rd6;
	ld.global.f32 	%f7, [%rd8];
	fma.rn.f32 	%f13, %f6, %f7, %f13;
	add.s32 	%r16, %r16, %r5;
	setp.lt.s32 	%p2, %r16, 33792;
	@%p2 bra 	$L__BB0_2;
$L__BB0_3:
	shl.b32 	%r12, %r1, 2;
	mov.u32 	%r13, _ZZ10dotProductPfS_S_E5cache;
	add.s32 	%r8, %r13, %r12;
	st.shared.f32 	[%r8], %f13;
	bar.sync 	0;
	setp.lt.u32 	%p3, %r17, 2;
	@%p3 bra 	$L__BB0_7;
$L__BB0_4:
	shr.u32 	%r10, %r17, 1;
	setp.ge.u32 	%p4, %r1, %r10;
	@%p4 bra 	$L__BB0_6;
	shl.b32 	%r14, %r10, 2;
	add.s32 	%r15, %r8, %r14;
	ld.shared.f32 	%f8, [%r15];
	ld.shared.f32 	%f9, [%r8];
	add.f32 	%f10, %f8, %f9;
	st.shared.f32 	[%r8], %f10;
$L__BB0_6:
	bar.sync 	0;
	setp.gt.u32 	%p5, %r17, 3;
	mov.u32 	%r17, %r10;
	@%p5 bra 	$L__BB0_4;
$L__BB0_7:
	setp.ne.s32 	%p6, %r1, 0;
	@%p6 bra 	$L__BB0_9;
	ld.shared.f32 	%f11, [_ZZ10dotProductPfS_S_E5cache];
	cvta.to.global.u64 	%rd9, %rd5;
	mul.wide.u32 	%rd10, %r2, 4;
	add.s64 	%rd11, %rd9, %rd10;
	st.global.f32 	[%rd11], %f11;
$L__BB0_9:
	ret;

}


// ===== COMPILED SASS (sm_100) =====

	.target	sm_100

	.elftype	@"ET_EXEC"


//--------------------- .note.nv.tkinfo           --------------------------
	.section	.note.nv.tkinfo,"",@"SHT_NOTE"
	.sectionflags	@"SHF_NOTE_NV_TKINFO"
	.tkinfo
        /*0018*/ 	.word	0x00000002
        /*0030*/ 	.string	""
        /*0030*/ 	.string	"ptxas"
        /*0030*/ 	.string	"Cuda compilation tools, release 13.0, V13.0.88"
        /*0030*/ 	.string	"Build cuda_13.0.r13.0/compiler.36424714_0"
        /*0030*/ 	.string	"-arch sm_100 -m 64 "



//--------------------- .note.nv.cuinfo           --------------------------
	.section	.note.nv.cuinfo,"",@"SHT_NOTE"
	.sectionflags	@"SHF_NOTE_NV_CUINFO"
        /*0018*/ 	.short	0x0002
        /*001a*/ 	.short	0x0064
        /*001c*/ 	.short	0x0082
	.zero		2


//--------------------- .nv.info                  --------------------------
	.section	.nv.info,"",@"SHT_CUDA_INFO"
	.align	4


	//----- nvinfo : EIATTR_REGCOUNT
	.align		4
        /*0000*/ 	.byte	0x04, 0x2f
        /*0002*/ 	.short	(.L_1 - .L_0)
	.align		4
.L_0:
        /*0004*/ 	.word	index@(_Z10dotProductPfS_S_)
        /*0008*/ 	.word	0x00000012


	//----- nvinfo : EIATTR_FRAME_SIZE
	.align		4
.L_1:
        /*000c*/ 	.byte	0x04, 0x11
        /*000e*/ 	.short	(.L_3 - .L_2)
	.align		4
.L_2:
        /*0010*/ 	.word	index@(_Z10dotProductPfS_S_)
        /*0014*/ 	.word	0x00000000


	//----- nvinfo : EIATTR_MIN_STACK_SIZE
	.align		4
.L_3:
        /*0018*/ 	.byte	0x04, 0x12
        /*001a*/ 	.short	(.L_5 - .L_4)
	.align		4
.L_4:
        /*001c*/ 	.word	index@(_Z10dotProductPfS_S_)
        /*0020*/ 	.word	0x00000000
.L_5:


//--------------------- .nv.compat                --------------------------
	.section	.nv.compat,"",@"SHT_CUDA_COMPAT_INFO"
	.align	4
        /*0000*/ 	.byte	0x02, 0x09, 0x00, 0x00, 0x02, 0x02, 0x01, 0x00, 0x02, 0x05, 0x05, 0x00, 0x03, 0x07, 0x01, 0x01
        /*0010*/ 	.byte	0x02, 0x03, 0x00, 0x00, 0x02, 0x06, 0x01, 0x00, 0x04, 0x0b, 0x08, 0x00, 0x09, 0x00, 0x00, 0x00
        /*0020*/ 	.byte	0x00, 0x00, 0x00, 0x00


//--------------------- .nv.info._Z10dotProductPfS_S_ --------------------------
	.section	.nv.info._Z10dotProductPfS_S_,"",@"SHT_CUDA_INFO"
	.sectionflags	@""
	.align	4


	//----- nvinfo : EIATTR_CUDA_API_VERSION
	.align		4
        /*0000*/ 	.byte	0x04, 0x37
        /*0002*/ 	.short	(.L_7 - .L_6)
.L_6:
        /*0004*/ 	.word	0x00000082


	//----- nvinfo : EIATTR_KPARAM_INFO
	.align		4
.L_7:
        /*0008*/ 	.byte	0x04, 0x17
        /*000a*/ 	.short	(.L_9 - .L_8)
.L_8:
        /*000c*/ 	.word	0x00000000
        /*0010*/ 	.short	0x0002
        /*0012*/ 	.short	0x0010
        /*0014*/ 	.byte	0x00, 0xf5, 0x21, 0x00


	//----- nvinfo : EIATTR_KPARAM_INFO
	.align		4
.L_9:
        /*0018*/ 	.byte	0x04, 0x17
        /*001a*/ 	.short	(.L_11 - .L_10)
.L_10:
        /*001c*/ 	.word	0x00000000
        /*0020*/ 	.short	0x0001
        /*0022*/ 	.short	0x0008
        /*0024*/ 	.byte	0x00, 0xf5, 0x21, 0x00


	//----- nvinfo : EIATTR_KPARAM_INFO
	.align		4
.L_11:
        /*0028*/ 	.byte	0x04, 0x17
        /*002a*/ 	.short	(.L_13 - .L_12)
.L_12:
        /*002c*/ 	.word	0x00000000
        /*0030*/ 	.short	0x0000
        /*0032*/ 	.short	0x0000
        /*0034*/ 	.byte	0x00, 0xf5, 0x21, 0x00


	//----- nvinfo : EIATTR_SPARSE_MMA_MASK
	.align		4
.L_13:
        /*0038*/ 	.byte	0x03, 0x50
        /*003a*/ 	.short	0x0000


	//----- nvinfo : EIATTR_MAXREG_COUNT
	.align		4
        /*003c*/ 	.byte	0x03, 0x1b
        /*003e*/ 	.short	0x00ff


	//----- nvinfo : EIATTR_NUM_BARRIERS
	.align		4
        /*0040*/ 	.byte	0x02, 0x4c
        /*0042*/ 	.byte	0x01
	.zero		1


	//----- nvinfo : EIATTR_MERCURY_ISA_VERSION
	.align		4
        /*0044*/ 	.byte	0x03, 0x5f
        /*0046*/ 	.short	0x0101


	//----- nvinfo : EIATTR_VRC_CTA_INIT_COUNT
	.align		4
        /*0048*/ 	.byte	0x02, 0x4a
	.zero		1
	.zero		1


	//----- nvinfo : EIATTR_EXIT_INSTR_OFFSETS
	.align		4
        /*004c*/ 	.byte	0x04, 0x1c
        /*004e*/ 	.short	(.L_15 - .L_14)


	//   ....[0]....
.L_14:
        /*0050*/ 	.word	0x000002d0


	//   ....[1]....
        /*0054*/ 	.word	0x00000350


	//----- nvinfo : EIATTR_CRS_STACK_SIZE
	.align		4
.L_15:
        /*0058*/ 	.byte	0x04, 0x1e
        /*005a*/ 	.short	(.L_17 - .L_16)
.L_16:
        /*005c*/ 	.word	0x00000000


	//----- nvinfo : EIATTR_CBANK_PARAM_SIZE
	.align		4
.L_17:
        /*0060*/ 	.byte	0x03, 0x19
        /*0062*/ 	.short	0x0018


	//----- nvinfo : EIATTR_PARAM_CBANK
	.align		4
        /*0064*/ 	.byte	0x04, 0x0a
        /*0066*/ 	.short	(.L_19 - .L_18)
	.align		4
.L_18:
        /*0068*/ 	.word	index@(.nv.constant0._Z10dotProductPfS_S_)
        /*006c*/ 	.short	0x0380
        /*006e*/ 	.short	0x0018


	//----- nvinfo : EIATTR_SW_WAR
	.align		4
.L_19:
        /*0070*/ 	.byte	0x04, 0x36
        /*0072*/ 	.short	(.L_21 - .L_20)
.L_20:
        /*0074*/ 	.word	0x00000008
.L_21:


//--------------------- .nv.callgraph             --------------------------
	.section	.nv.callgraph,"",@"SHT_CUDA_CALLGRAPH"
	.align	4
	.sectionentsize	8
	.align		4
        /*0000*/ 	.word	0x00000000
	.align		4
        /*0004*/ 	.word	0xffffffff
	.align		4
        /*0008*/ 	.word	0x00000000
	.align		4
        /*000c*/ 	.word	0xfffffffe
	.align		4
        /*0010*/ 	.word	0x00000000
	.align		4
        /*0014*/ 	.word	0xfffffffd
	.align		4
        /*0018*/ 	.word	0x00000000
	.align		4
        /*001c*/ 	.word	0xfffffffc


//--------------------- .text._Z10dotProductPfS_S_ --------------------------
	.section	.text._Z10dotProductPfS_S_,"ax",@progbits
	.align	128
        .global         _Z10dotProductPfS_S_
        .type           _Z10dotProductPfS_S_,@function
        .size           _Z10dotProductPfS_S_,(.L_x_6 - _Z10dotProductPfS_S_)
        .other          _Z10dotProductPfS_S_,@"STO_CUDA_ENTRY STV_DEFAULT"
_Z10dotProductPfS_S_:
.text._Z10dotProductPfS_S_:
[----:B------:R-:W-:Y:S01]  /*0000*/  LDC R1, c[0x0][0x37c] ;  /* 0x0000df00ff017b82 */ /* 0x000fe20000000800 */
[----:B------:R-:W0:Y:S01]  /*0010*/  S2R R12, SR_TID.X ;  /* 0x00000000000c7919 */ /* 0x000e220000002100 */
[----:B------:R-:W1:Y:S01]  /*0020*/  LDCU UR4, c[0x0][0x360] ;  /* 0x00006c00ff0477ac */ /* 0x000e620008000800 */
[----:B------:R-:W-:Y:S01]  /*0030*/  BSSY.RECONVERGENT B0, `(.L_x_0) ;  /* 0x0000015000007945 */ /* 0x000fe20003800200 */
[----:B------:R-:W-:Y:S01]  /*0040*/  IMAD.MOV.U32 R11, RZ, RZ, RZ ;  /* 0x000000ffff0b7224 */ /* 0x000fe200078e00ff */
[----:B------:R-:W0:Y:S01]  /*0050*/  S2R R13, SR_CTAID.X ;  /* 0x00000000000d7919 */ /* 0x000e220000002500 */
[----:B------:R-:W2:Y:S01]  /*0060*/  LDCU.64 UR6, c[0x0][0x358] ;  /* 0x00006b00ff0677ac */ /* 0x000ea20008000a00 */
[----:B-1----:R-:W-:Y:S02]  /*0070*/  IMAD.U32 R10, RZ, RZ, UR4 ;  /* 0x00000004ff0a7e24 */ /* 0x002fe4000f8e00ff */
[----:B0-----:R-:W-:-:S05]  /*0080*/  IMAD R0, R13, UR4, R12 ;  /* 0x000000040d007c24 */ /* 0x001fca000f8e020c */
[----:B------:R-:W-:-:S13]  /*0090*/  ISETP.GT.AND P0, PT, R0, 0x83ff, PT ;  /* 0x000083ff0000780c */ /* 0x000fda0003f04270 */
[----:B--2---:R-:W-:Y:S05]  /*00a0*/  @P0 BRA `(.L_x_1) ;  /* 0x0000000000340947 */ /* 0x004fea0003800000 */
[----:B------:R-:W0:Y:S01]  /*00b0*/  LDC.64 R6, c[0x0][0x380] ;  /* 0x0000e000ff067b82 */ /* 0x000e220000000a00 */
[----:B------:R-:W1:Y:S01]  /*00c0*/  LDCU UR4, c[0x0][0x370] ;  /* 0x00006e00ff0477ac */ /* 0x000e620008000800 */
[----:B------:R-:W-:-:S06]  /*00d0*/  HFMA2 R11, -RZ, RZ, 0, 0 ;  /* 0x00000000ff0b7431 */ /* 0x000fcc00000001ff */
[----:B------:R-:W2:Y:S01]  /*00e0*/  LDC.64 R8, c[0x0][0x388] ;  /* 0x0000e200ff087b82 */ /* 0x000ea20000000a00 */
[----:B-1----:R-:W-:-:S07]  /*00f0*/  IMAD R15, R10, UR4, RZ ;  /* 0x000000040a0f7c24 */ /* 0x002fce000f8e02ff */
.L_x_2:
[----:B0-----:R-:W-:-:S04]  /*0100*/  IMAD.WIDE R2, R0, 0x4, R6 ;  /* 0x0000000400027825 */ /* 0x001fc800078e0206 */
[----:B--2---:R-:W-:Y:S02]  /*0110*/  IMAD.WIDE R4, R0, 0x4, R8 ;  /* 0x0000000400047825 */ /* 0x004fe400078e0208 */
[----:B------:R-:W2:Y:S04]  /*0120*/  LDG.E R2, desc[UR6][R2.64] ;  /* 0x0000000602027981 */ /* 0x000ea8000c1e1900 */
[----:B------:R-:W2:Y:S01]  /*0130*/  LDG.E R4, desc[UR6][R4.64] ;  /* 0x0000000604047981 */ /* 0x000ea2000c1e1900 */
[----:B------:R-:W-:-:S05]  /*0140*/  IMAD.IADD R0, R15, 0x1, R0 ;  /* 0x000000010f007824 */ /* 0x000fca00078e0200 */
[----:B------:R-:W-:Y:S01]  /*0150*/  ISETP.GE.AND P0, PT, R0, 0x8400, PT ;  /* 0x000084000000780c */ /* 0x000fe20003f06270 */
[----:B--2---:R-:W-:-:S12]  /*0160*/  FFMA R11, R2, R4, R11 ;  /* 0x00000004020b7223 */ /* 0x004fd8000000000b */
[----:B------:R-:W-:Y:S05]  /*0170*/  @!P0 BRA `(.L_x_2) ;  /* 0xfffffffc00e08947 */ /* 0x000fea000383ffff */
.L_x_1:
[----:B------:R-:W-:Y:S05]  /*0180*/  BSYNC.RECONVERGENT B0 ;  /* 0x0000000000007941 */ /* 0x000fea0003800200 */
.L_x_0:
[----:B------:R-:W0:Y:S01]  /*0190*/  S2UR UR5, SR_CgaCtaId ;  /* 0x00000000000579c3 */ /* 0x000e220000008800 */
[----:B------:R-:W-:Y:S01]  /*01a0*/  UMOV UR4, 0x400 ;  /* 0x0000040000047882 */ /* 0x000fe20000000000 */
[----:B------:R-:W-:Y:S02]  /*01b0*/  ISETP.GE.U32.AND P1, PT, R10, 0x2, PT ;  /* 0x000000020a00780c */ /* 0x000fe40003f26070 */
[----:B------:R-:W-:Y:S01]  /*01c0*/  ISETP.NE.AND P0, PT, R12, RZ, PT ;  /* 0x000000ff0c00720c */ /* 0x000fe20003f05270 */
[----:B0-----:R-:W-:-:S06]  /*01d0*/  ULEA UR4, UR5, UR4, 0x18 ;  /* 0x0000000405047291 */ /* 0x001fcc000f8ec0ff */
[----:B------:R-:W-:-:S05]  /*01e0*/  LEA R0, R12, UR4, 0x2 ;  /* 0x000000040c007c11 */ /* 0x000fca000f8e10ff */
[----:B------:R0:W-:Y:S01]  /*01f0*/  STS [R0], R11 ;  /* 0x0000000b00007388 */ /* 0x0001e20000000800 */
[----:B------:R-:W-:Y:S06]  /*0200*/  BAR.SYNC.DEFER_BLOCKING 0x0 ;  /* 0x0000000000007b1d */ /* 0x000fec0000010000 */
[----:B------:R-:W-:Y:S05]  /*0210*/  @!P1 BRA `(.L_x_3) ;  /* 0x00000000002c9947 */ /* 0x000fea0003800000 */
.L_x_4:
[----:B------:R-:W-:-:S04]  /*0220*/  SHF.R.U32.HI R5, RZ, 0x1, R10 ;  /* 0x00000001ff057819 */ /* 0x000fc8000001160a */
[----:B------:R-:W-:-:S13]  /*0230*/  ISETP.GE.U32.AND P1, PT, R12, R5, PT ;  /* 0x000000050c00720c */ /* 0x000fda0003f26070 */
[----:B------:R-:W-:Y:S01]  /*0240*/  @!P1 LEA R2, R5, R0, 0x2 ;  /* 0x0000000005029211 */ /* 0x000fe200078e10ff */
[----:B------:R-:W-:Y:S05]  /*0250*/  @!P1 LDS R3, [R0] ;  /* 0x0000000000039984 */ /* 0x000fea0000000800 */
[----:B------:R-:W1:Y:S02]  /*0260*/  @!P1 LDS R2, [R2] ;  /* 0x0000000002029984 */ /* 0x000e640000000800 */
[----:B-1----:R-:W-:-:S05]  /*0270*/  @!P1 FADD R3, R2, R3 ;  /* 0x0000000302039221 */ /* 0x002fca0000000000 */
[----:B------:R1:W-:Y:S01]  /*0280*/  @!P1 STS [R0], R3 ;  /* 0x0000000300009388 */ /* 0x0003e20000000800 */
[----:B------:R-:W-:Y:S01]  /*0290*/  BAR.SYNC.DEFER_BLOCKING 0x0 ;  /* 0x0000000000007b1d */ /* 0x000fe20000010000 */
[----:B------:R-:W-:Y:S02]  /*02a0*/  ISETP.GT.U32.AND P1, PT, R10, 0x3, PT ;  /* 0x000000030a00780c */ /* 0x000fe40003f24070 */
[----:B------:R-:W-:-:S11]  /*02b0*/  MOV R10, R5 ;  /* 0x00000005000a7202 */ /* 0x000fd60000000f00 */
[----:B-1----:R-:W-:Y:S05]  /*02c0*/  @P1 BRA `(.L_x_4) ;  /* 0xfffffffc00d41947 */ /* 0x002fea000383ffff */
.L_x_3:
[----:B------:R-:W-:Y:S05]  /*02d0*/  @P0 EXIT ;  /* 0x000000000000094d */ /* 0x000fea0003800000 */
[----:B------:R-:W1:Y:S01]  /*02e0*/  S2UR UR5, SR_CgaCtaId ;  /* 0x00000000000579c3 */ /* 0x000e620000008800 */
[----:B------:R-:W-:-:S07]  /*02f0*/  UMOV UR4, 0x400 ;  /* 0x0000040000047882 */ /* 0x000fce0000000000 */
[----:B------:R-:W2:Y:S01]  /*0300*/  LDC.64 R2, c[0x0][0x390] ;  /* 0x0000e400ff027b82 */ /* 0x000ea20000000a00 */
[----:B-1----:R-:W-:Y:S01]  /*0310*/  ULEA UR4, UR5, UR4, 0x18 ;  /* 0x0000000405047291 */ /* 0x002fe2000f8ec0ff */
[----:B--2---:R-:W-:-:S08]  /*0320*/  IMAD.WIDE.U32 R2, R13, 0x4, R2 ;  /* 0x000000040d027825 */ /* 0x004fd000078e0002 */
[----:B------:R-:W1:Y:S04]  /*0330*/  LDS R5, [UR4] ;  /* 0x00000004ff057984 */ /* 0x000e680008000800 */
[----:B-1----:R-:W-:Y:S01]  /*0340*/  STG.E desc[UR6][R2.64], R5 ;  /* 0x0000000502007986 */ /* 0x002fe2000c101906 */
[----:B------:R-:W-:Y:S05]  /*0350*/  EXIT ;  /* 0x000000000000794d */ /* 0x000fea0003800000 */
.L_x_5:
[----:B------:R-:W-:-:S00]  /*0360*/  BRA `(.L_x_5) ;  /* 0xfffffffc00fc7947 */ /* 0x000fc0000383ffff */
[----:B------:R-:W-:-:S00]  /*0370*/  NOP ;  /* 0x0000000000007918 */ /* 0x000fc00000000000 */
        /* <DEDUP_REMOVED lines=8> */
.L_x_6:


//--------------------- .nv.shared._Z10dotProductPfS_S_ --------------------------
	.section	.nv.shared._Z10dotProductPfS_S_,"aw",@nobits
	.sectionflags	@""
	.align	4
.nv.shared._Z10dotProductPfS_S_:
	.zero		2048


//--------------------- .nv.shared.reserved.0     --------------------------
	.section	.nv.shared.reserved.0,"aw",@nobits
	.weak		__nv_reservedSMEM_offset_0_alias
	.size		__nv_reservedSMEM_offset_0_alias, 0, 64
	.other		__nv_reservedSMEM_offset_0_alias,@"STO_CUDA_RESERVED_SHARED STV_DEFAULT"
__nv_reservedSMEM_offset_0_alias:
	.zero		0
	.zero		64


//--------------------- .nv.constant0._Z10dotProductPfS_S_ --------------------------
	.section	.nv.constant0._Z10dotProductPfS_S_,"a",@progbits
	.sectionflags	@""
	.align	4
.nv.constant0._Z10dotProductPfS_S_:
	.zero		920


//--------------------- SYMBOLS --------------------------

	.type		.nv.reservedSmem.offset0,@object
	.size		.nv.reservedSmem.offset0,0x4
	.type		.nv.reservedSmem.cap,@object
	.size		.nv.reservedSmem.cap,0x4
